	.headerflags	@"EF_CUDA_TEXMODE_UNIFIED EF_CUDA_64BIT_ADDRESS EF_CUDA_ACCELERATORS EF_CUDA_SM90 EF_CUDA_VIRTUAL_SM(EF_CUDA_SM90)"
	.elftype	@"ET_EXEC"


//--------------------- .nv.info                  --------------------------
	.section	.nv.info,"",@"SHT_CUDA_INFO"
	.align	4


	//----- nvinfo : EIATTR_REGCOUNT
	.align		4
        /*0000*/ 	.byte	0x04, 0x2f
        /*0002*/ 	.short	(.L_1 - .L_0)
	.align		4
.L_0:
        /*0004*/ 	.word	index@(triton_poi_fused_cat_29)
        /*0008*/ 	.word	0x00000016


	//----- nvinfo : EIATTR_MIN_STACK_SIZE
	.align		4
.L_1:
        /*000c*/ 	.byte	0x04, 0x12
        /*000e*/ 	.short	(.L_3 - .L_2)
	.align		4
.L_2:
        /*0010*/ 	.word	index@(triton_poi_fused_cat_29)
        /*0014*/ 	.word	0x00000000


	//----- nvinfo : EIATTR_FRAME_SIZE
	.align		4
.L_3:
        /*0018*/ 	.byte	0x04, 0x11
        /*001a*/ 	.short	(.L_5 - .L_4)
	.align		4
.L_4:
        /*001c*/ 	.word	index@(triton_poi_fused_cat_29)
        /*0020*/ 	.word	0x00000000


	//----- nvinfo : EIATTR_MIN_STACK_SIZE
	.align		4
.L_5:
        /*0024*/ 	.byte	0x04, 0x12
        /*0026*/ 	.short	(.L_7 - .L_6)
	.align		4
.L_6:
        /*0028*/ 	.word	index@(triton_poi_fused_cat_29)
        /*002c*/ 	.word	0x00000000
.L_7:


//--------------------- .nv.info.triton_poi_fused_cat_29 --------------------------
	.section	.nv.info.triton_poi_fused_cat_29,"",@"SHT_CUDA_INFO"
	.sectionflags	@""
	.align	4


	//----- nvinfo : EIATTR_CUDA_API_VERSION
	.align		4
        /*0000*/ 	.byte	0x04, 0x37
        /*0002*/ 	.short	(.L_9 - .L_8)
.L_8:
        /*0004*/ 	.word	0x0000007c


	//----- nvinfo : EIATTR_KPARAM_INFO
	.align		4
.L_9:
        /*0008*/ 	.byte	0x04, 0x17
        /*000a*/ 	.short	(.L_11 - .L_10)
.L_10:
        /*000c*/ 	.word	0x00000000
        /*0010*/ 	.short	0x0005
        /*0012*/ 	.short	0x0028
        /*0014*/ 	.byte	0x00, 0xf0, 0x11, 0x00


	//----- nvinfo : EIATTR_KPARAM_INFO
	.align		4
.L_11:
        /*0018*/ 	.byte	0x04, 0x17
        /*001a*/ 	.short	(.L_13 - .L_12)
.L_12:
        /*001c*/ 	.word	0x00000000
        /*0020*/ 	.short	0x0004
        /*0022*/ 	.short	0x0020
        /*0024*/ 	.byte	0x00, 0xf4, 0x21, 0x00


	//----- nvinfo : EIATTR_KPARAM_INFO
	.align		4
.L_13:
        /*0028*/ 	.byte	0x04, 0x17
        /*002a*/ 	.short	(.L_15 - .L_14)
.L_14:
        /*002c*/ 	.word	0x00000000
        /*0030*/ 	.short	0x0003
        /*0032*/ 	.short	0x0018
        /*0034*/ 	.byte	0x00, 0xf4, 0x21, 0x00


	//----- nvinfo : EIATTR_KPARAM_INFO
	.align		4
.L_15:
        /*0038*/ 	.byte	0x04, 0x17
        /*003a*/ 	.short	(.L_17 - .L_16)
.L_16:
        /*003c*/ 	.word	0x00000000
        /*0040*/ 	.short	0x0002
        /*0042*/ 	.short	0x0010
        /*0044*/ 	.byte	0x00, 0xf4, 0x21, 0x00


	//----- nvinfo : EIATTR_KPARAM_INFO
	.align		4
.L_17:
        /*0048*/ 	.byte	0x04, 0x17
        /*004a*/ 	.short	(.L_19 - .L_18)
.L_18:
        /*004c*/ 	.word	0x00000000
        /*0050*/ 	.short	0x0001
        /*0052*/ 	.short	0x0008
        /*0054*/ 	.byte	0x00, 0xf4, 0x21, 0x00


	//----- nvinfo : EIATTR_KPARAM_INFO
	.align		4
.L_19:
        /*0058*/ 	.byte	0x04, 0x17
        /*005a*/ 	.short	(.L_21 - .L_20)
.L_20:
        /*005c*/ 	.word	0x00000000
        /*0060*/ 	.short	0x0000
        /*0062*/ 	.short	0x0000
        /*0064*/ 	.byte	0x00, 0xf4, 0x21, 0x00


	//----- nvinfo : EIATTR_SPARSE_MMA_MASK
	.align		4
.L_21:
        /*0068*/ 	.byte	0x03, 0x50
        /*006a*/ 	.short	0x0000


	//----- nvinfo : EIATTR_MAXREG_COUNT
	.align		4
        /*006c*/ 	.byte	0x03, 0x1b
        /*006e*/ 	.short	0x00ff


	//----- nvinfo : EIATTR_EXIT_INSTR_OFFSETS
	.align		4
        /*0070*/ 	.byte	0x04, 0x1c
        /*0072*/ 	.short	(.L_23 - .L_22)


	//   ....[0]....
.L_22:
        /*0074*/ 	.word	0x000004a0


	//   ....[1]....
        /*0078*/ 	.word	0x000004c0


	//----- nvinfo : EIATTR_REQNTID
	.align		4
.L_23:
        /*007c*/ 	.byte	0x04, 0x10
        /*007e*/ 	.short	(.L_25 - .L_24)
.L_24:
        /*0080*/ 	.word	0x00000100
        /*0084*/ 	.word	0x00000001
        /*0088*/ 	.word	0x00000001


	//----- nvinfo : EIATTR_CBANK_PARAM_SIZE
	.align		4
.L_25:
        /*008c*/ 	.byte	0x03, 0x19
        /*008e*/ 	.short	0x002c


	//----- nvinfo : EIATTR_PARAM_CBANK
	.align		4
        /*0090*/ 	.byte	0x04, 0x0a
        /*0092*/ 	.short	(.L_27 - .L_26)
	.align		4
.L_26:
        /*0094*/ 	.word	index@(.nv.constant0.triton_poi_fused_cat_29)
        /*0098*/ 	.short	0x0210
        /*009a*/ 	.short	0x002c


	//----- nvinfo : EIATTR_SW_WAR
	.align		4
.L_27:
        /*009c*/ 	.byte	0x04, 0x36
        /*009e*/ 	.short	(.L_29 - .L_28)
.L_28:
        /*00a0*/ 	.word	0x00000008
.L_29:


//--------------------- .nv.callgraph             --------------------------
	.section	.nv.callgraph,"",@"SHT_CUDA_CALLGRAPH"
	.align	4
	.sectionentsize	8
	.align		4
        /*0000*/ 	.word	0x00000000
	.align		4
        /*0004*/ 	.word	0xffffffff
	.align		4
        /*0008*/ 	.word	0x00000000
	.align		4
        /*000c*/ 	.word	0xfffffffe
	.align		4
        /*0010*/ 	.word	0x00000000
	.align		4
        /*0014*/ 	.word	0xfffffffd
	.align		4
        /*0018*/ 	.word	0x00000000
	.align		4
        /*001c*/ 	.word	0xfffffffc


//--------------------- .text.triton_poi_fused_cat_29 --------------------------
	.section	.text.triton_poi_fused_cat_29,"ax",@progbits
	.align	128
        .global         triton_poi_fused_cat_29
        .type           triton_poi_fused_cat_29,@function
        .size           triton_poi_fused_cat_29,(.L_x_1 - triton_poi_fused_cat_29)
        .other          triton_poi_fused_cat_29,@"STO_CUDA_ENTRY STV_DEFAULT"
triton_poi_fused_cat_29:
.text.triton_poi_fused_cat_29:
[----:B------:R-:W0:Y:S02]  /*0000*/  LDC R1, c[0x0][0x28] ;  /* 0x00000a00ff017b82 */ /* 0x000e240000000800 */
[----:B------:R-:W1:Y:S01]  /*0010*/  S2R R0, SR_TID.X ;  /* 0x0000000000007919 */ /* 0x000e620000002100 */
[----:B------:R-:W2:Y:S01]  /*0020*/  LDC.64 R10, c[0x0][0x210] ;  /* 0x00008400ff0a7b82 */ /* 0x000ea20000000a00 */
[----:B------:R-:W-:Y:S01]  /*0030*/  ULDC.64 UR4, c[0x0][0x220] ;  /* 0x0000880000047ab9 */ /* 0x000fe20000000a00 */
[----:B------:R-:W3:Y:S06]  /*0040*/  S2R R3, SR_CTAID.X ;  /* 0x0000000000037919 */ /* 0x000eec0000002500 */
[----:B------:R-:W4:Y:S01]  /*0050*/  LDC.64 R6, c[0x0][0x228] ;  /* 0x00008a00ff067b82 */ /* 0x000f220000000a00 */
[----:B-1----:R-:W-:-:S05]  /*0060*/  IMAD.SHL.U32 R0, R0, 0x2, RZ ;  /* 0x0000000200007824 */ /* 0x002fca00078e00ff */
[----:B------:R-:W-:-:S05]  /*0070*/  LOP3.LUT R0, R0, 0x1fe, RZ, 0xc0, !PT ;  /* 0x000001fe00007812 */ /* 0x000fca00078ec0ff */
[----:B---3--:R-:W-:-:S05]  /*0080*/  IMAD R0, R3, 0x200, R0 ;  /* 0x0000020003007824 */ /* 0x008fca00078e0200 */
[----:B------:R-:W-:Y:S02]  /*0090*/  SHF.R.S32.HI R3, RZ, 0x1f, R0 ;  /* 0x0000001fff037819 */ /* 0x000fe40000011400 */
[----:B------:R-:W-:Y:S02]  /*00a0*/  ISETP.GE.AND P0, PT, R0, 0x70800, PT ;  /* 0x000708000000780c */ /* 0x000fe40003f06270 */
[----:B------:R-:W-:-:S04]  /*00b0*/  LEA.HI R3, R3, R0, RZ, 0x9 ;  /* 0x0000000003037211 */ /* 0x000fc800078f48ff */
[----:B------:R-:W-:Y:S02]  /*00c0*/  LOP3.LUT R5, R3, 0xfffffe00, RZ, 0xc0, !PT ;  /* 0xfffffe0003057812 */ /* 0x000fe400078ec0ff */
[----:B------:R-:W-:Y:S02]  /*00d0*/  SHF.R.S32.HI R4, RZ, 0x9, R3 ;  /* 0x00000009ff047819 */ /* 0x000fe40000011403 */
[----:B------:R-:W1:Y:S01]  /*00e0*/  LDC.64 R2, c[0x0][0x218] ;  /* 0x00008600ff027b82 */ /* 0x000e620000000a00 */
[----:B------:R-:W-:Y:S02]  /*00f0*/  IMAD.IADD R15, R0, 0x1, -R5 ;  /* 0x00000001000f7824 */ /* 0x000fe400078e0a05 */
[----:B------:R-:W-:-:S03]  /*0100*/  IMAD.SHL.U32 R8, R4, 0x100, RZ ;  /* 0x0000010004087824 */ /* 0x000fc600078e00ff */
[C---:B------:R-:W-:Y:S01]  /*0110*/  ISETP.GE.AND P1, PT, R15.reuse, 0x100, PT ;  /* 0x000001000f00780c */ /* 0x040fe20003f26270 */
[--C-:B------:R-:W-:Y:S01]  /*0120*/  IMAD.IADD R5, R15, 0x1, R8.reuse ;  /* 0x000000010f057824 */ /* 0x100fe200078e0208 */
[----:B------:R-:W-:Y:S02]  /*0130*/  SHF.R.S32.HI R12, RZ, 0x1f, R8 ;  /* 0x0000001fff0c7819 */ /* 0x000fe40000011408 */
[----:B------:R-:W-:Y:S01]  /*0140*/  ISETP.LT.AND P2, PT, R0, 0x70800, !P1 ;  /* 0x000708000000780c */ /* 0x000fe20004f41270 */
[----:B--2---:R-:W-:Y:S01]  /*0150*/  IMAD.WIDE R10, R5, 0x4, R10 ;  /* 0x00000004050a7825 */ /* 0x004fe200078e020a */
[----:B------:R-:W-:Y:S02]  /*0160*/  IADD3 R14, P3, R15, R8, RZ ;  /* 0x000000080f0e7210 */ /* 0x000fe40007f7e0ff */
[----:B------:R-:W-:Y:S02]  /*0170*/  CS2R R4, SRZ ;  /* 0x0000000000047805 */ /* 0x000fe4000001ff00 */
[----:B------:R-:W-:-:S02]  /*0180*/  CS2R R8, SRZ ;  /* 0x0000000000087805 */ /* 0x000fc4000001ff00 */
[C---:B------:R-:W-:Y:S02]  /*0190*/  LEA.HI.X.SX32 R17, R15.reuse, R12, 0x1, P3 ;  /* 0x0000000c0f117211 */ /* 0x040fe400018f0eff */
[C---:B------:R-:W-:Y:S02]  /*01a0*/  LEA R16, P4, R14.reuse, UR4, 0x2 ;  /* 0x000000040e107c11 */ /* 0x040fe4000f8810ff */
[C---:B------:R-:W-:Y:S02]  /*01b0*/  ISETP.GT.AND P3, PT, R15.reuse, 0xff, !P0 ;  /* 0x000000ff0f00780c */ /* 0x040fe40004764270 */
[----:B------:R-:W-:Y:S01]  /*01c0*/  LEA.HI.X R17, R14, UR5, R17, 0x2, P4 ;  /* 0x000000050e117c11 */ /* 0x000fe2000a0f1411 */
[----:B------:R-:W-:Y:S01]  /*01d0*/  ULDC.64 UR4, c[0x0][0x208] ;  /* 0x0000820000047ab9 */ /* 0x000fe20000000a00 */
[C---:B-1----:R-:W-:Y:S01]  /*01e0*/  IMAD.WIDE R12, R15.reuse, 0x4, R2 ;  /* 0x000000040f0c7825 */ /* 0x042fe200078e0202 */
[----:B------:R-:W2:Y:S03]  /*01f0*/  @P2 LDG.E.EL.64 R8, desc[UR4][R10.64] ;  /* 0x000000040a082981 */ /* 0x000ea6000c2e1b00 */
[----:B----4-:R-:W-:Y:S01]  /*0200*/  IMAD.WIDE R14, R15, 0x4, R6 ;  /* 0x000000040f0e7825 */ /* 0x010fe200078e0206 */
[----:B------:R-:W3:Y:S01]  /*0210*/  @P2 LDG.E.EL.64 R4, desc[UR4][R12.64] ;  /* 0x000000040c042981 */ /* 0x000ee2000c2e1b00 */
[----:B------:R-:W-:-:S02]  /*0220*/  CS2R R6, SRZ ;  /* 0x0000000000067805 */ /* 0x000fc4000001ff00 */
[----:B------:R-:W-:-:S04]  /*0230*/  CS2R R2, SRZ ;  /* 0x0000000000027805 */ /* 0x000fc8000001ff00 */
[----:B------:R-:W4:Y:S04]  /*0240*/  @P3 LDG.E.EL.64 R6, desc[UR4][R16.64+-0x400] ;  /* 0xfffc000410063981 */ /* 0x000f28000c2e1b00 */
[----:B------:R-:W5:Y:S01]  /*0250*/  @P3 LDG.E.EL.64 R2, desc[UR4][R14.64+-0x400] ;  /* 0xfffc00040e023981 */ /* 0x000f62000c2e1b00 */
[----:B---3--:R-:W-:Y:S02]  /*0260*/  SEL R19, R5, RZ, P2 ;  /* 0x000000ff05137207 */ /* 0x008fe40001000000 */
[----:B------:R-:W-:Y:S02]  /*0270*/  SEL R4, R4, RZ, P2 ;  /* 0x000000ff04047207 */ /* 0x000fe40001000000 */
[----:B--2---:R-:W-:Y:S02]  /*0280*/  SEL R5, R8, RZ, P2 ;  /* 0x000000ff08057207 */ /* 0x004fe40001000000 */
[----:B------:R-:W-:-:S03]  /*0290*/  SEL R8, R9, RZ, P2 ;  /* 0x000000ff09087207 */ /* 0x000fc60001000000 */
[----:B------:R-:W-:Y:S01]  /*02a0*/  FADD R5, R5, R4 ;  /* 0x0000000405057221 */ /* 0x000fe20000000000 */
[----:B----4-:R-:W-:Y:S01]  /*02b0*/  SEL R9, R6, RZ, P3 ;  /* 0x000000ff06097207 */ /* 0x010fe20001800000 */
[----:B------:R-:W-:Y:S01]  /*02c0*/  FADD R8, R8, R19 ;  /* 0x0000001308087221 */ /* 0x000fe20000000000 */
[----:B-----5:R-:W-:Y:S02]  /*02d0*/  SEL R2, R2, RZ, P3 ;  /* 0x000000ff02027207 */ /* 0x020fe40001800000 */
[----:B------:R-:W-:Y:S02]  /*02e0*/  SEL R6, R7, RZ, P3 ;  /* 0x000000ff07067207 */ /* 0x000fe40001800000 */
[----:B------:R-:W-:Y:S02]  /*02f0*/  FSETP.GTU.AND P2, PT, R5, RZ, PT ;  /* 0x000000ff0500720b */ /* 0x000fe40003f4c000 */
[----:B------:R-:W-:Y:S01]  /*0300*/  SEL R3, R3, RZ, P3 ;  /* 0x000000ff03037207 */ /* 0x000fe20001800000 */
[----:B------:R-:W-:Y:S01]  /*0310*/  FADD R4, R9, R2 ;  /* 0x0000000209047221 */ /* 0x000fe20000000000 */
[----:B------:R-:W-:-:S02]  /*0320*/  FSEL R7, R5, RZ, P2 ;  /* 0x000000ff05077208 */ /* 0x000fc40001000000 */
[----:B------:R-:W-:Y:S01]  /*0330*/  FSETP.GTU.AND P2, PT, R8, RZ, PT ;  /* 0x000000ff0800720b */ /* 0x000fe20003f4c000 */
[----:B------:R-:W-:Y:S01]  /*0340*/  FADD R5, R6, R3 ;  /* 0x0000000306057221 */ /* 0x000fe20000000000 */
[----:B------:R-:W-:Y:S01]  /*0350*/  FSETP.GEU.AND P5, PT, R7, 6, PT ;  /* 0x40c000000700780b */ /* 0x000fe20003fae000 */
[----:B------:R-:W1:Y:S01]  /*0360*/  LDC.64 R2, c[0x0][0x230] ;  /* 0x00008c00ff027b82 */ /* 0x000e620000000a00 */
[----:B------:R-:W-:Y:S02]  /*0370*/  FSEL R8, R8, RZ, P2 ;  /* 0x000000ff08087208 */ /* 0x000fe40001000000 */
[----:B------:R-:W-:Y:S02]  /*0380*/  FSETP.GTU.AND P3, PT, R4, RZ, PT ;  /* 0x000000ff0400720b */ /* 0x000fe40003f6c000 */
[----:B------:R-:W-:Y:S02]  /*0390*/  FSETP.GTU.AND P2, PT, R5, RZ, PT ;  /* 0x000000ff0500720b */ /* 0x000fe40003f4c000 */
[----:B------:R-:W-:-:S02]  /*03a0*/  FSETP.GEU.AND P4, PT, R8, 6, PT ;  /* 0x40c000000800780b */ /* 0x000fc40003f8e000 */
[----:B------:R-:W-:Y:S02]  /*03b0*/  FSEL R4, R4, RZ, P3 ;  /* 0x000000ff04047208 */ /* 0x000fe40001800000 */
[----:B------:R-:W-:Y:S02]  /*03c0*/  FSEL R5, R5, RZ, P2 ;  /* 0x000000ff05057208 */ /* 0x000fe40001000000 */
[----:B------:R-:W-:Y:S02]  /*03d0*/  FSETP.NAN.AND P6, PT, R7, R7, PT ;  /* 0x000000070700720b */ /* 0x000fe40003fc8000 */
[----:B------:R-:W-:Y:S02]  /*03e0*/  FSETP.GEU.AND P2, PT, R4, 6, PT ;  /* 0x40c000000400780b */ /* 0x000fe40003f4e000 */
[----:B------:R-:W-:Y:S02]  /*03f0*/  FSETP.GEU.AND P3, PT, R5, 6, PT ;  /* 0x40c000000500780b */ /* 0x000fe40003f6e000 */
[----:B------:R-:W-:-:S02]  /*0400*/  @P5 FSEL R7, R7, 6, P6 ;  /* 0x40c0000007075808 */ /* 0x000fc40003000000 */
[----:B------:R-:W-:-:S04]  /*0410*/  FSETP.NAN.AND P5, PT, R8, R8, PT ;  /* 0x000000080800720b */ /* 0x000fc80003fa8000 */
[----:B------:R-:W-:Y:S02]  /*0420*/  @P4 FSEL R8, R8, 6, P5 ;  /* 0x40c0000008084808 */ /* 0x000fe40002800000 */
[C---:B------:R-:W-:Y:S02]  /*0430*/  FSETP.NAN.AND P4, PT, R4.reuse, R4, PT ;  /* 0x000000040400720b */ /* 0x040fe40003f88000 */
[C---:B------:R-:W-:Y:S02]  /*0440*/  FSETP.NAN.AND P5, PT, R5.reuse, R5, PT ;  /* 0x000000050500720b */ /* 0x040fe40003fa8000 */
[----:B------:R-:W-:Y:S02]  /*0450*/  @P2 FSEL R4, R4, 6, P4 ;  /* 0x40c0000004042808 */ /* 0x000fe40002000000 */
[----:B------:R-:W-:Y:S01]  /*0460*/  @P3 FSEL R5, R5, 6, P5 ;  /* 0x40c0000005053808 */ /* 0x000fe20002800000 */
[----:B-1----:R-:W-:Y:S01]  /*0470*/  IMAD.WIDE R2, R0, 0x4, R2 ;  /* 0x0000000400027825 */ /* 0x002fe200078e0202 */
[----:B------:R-:W-:-:S02]  /*0480*/  FSEL R4, R7, R4, !P1 ;  /* 0x0000000407047208 */ /* 0x000fc40004800000 */
[----:B------:R-:W-:Y:S01]  /*0490*/  FSEL R5, R8, R5, !P1 ;  /* 0x0000000508057208 */ /* 0x000fe20004800000 */
[----:B------:R-:W-:Y:S06]  /*04a0*/  @P0 EXIT ;  /* 0x000000000000094d */ /* 0x000fec0003800000 */
[----:B------:R-:W-:Y:S01]  /*04b0*/  STG.E.64 desc[UR4][R2.64], R4 ;  /* 0x0000000402007986 */ /* 0x000fe2000c101b04 */
[----:B------:R-:W-:Y:S05]  /*04c0*/  EXIT ;  /* 0x000000000000794d */ /* 0x000fea0003800000 */
.L_x_0:
[----:B------:R-:W-:-:S00]  /*04d0*/  BRA `(.L_x_0) ;  /* 0xfffffffc00fc7947 */ /* 0x000fc0000383ffff */
[----:B------:R-:W-:-:S00]  /*04e0*/  NOP ;  /* 0x0000000000007918 */ /* 0x000fc00000000000 */
        /* <DEDUP_REMOVED lines=9> */
.L_x_1:


//--------------------- .nv.constant0.triton_poi_fused_cat_29 --------------------------
	.section	.nv.constant0.triton_poi_fused_cat_29,"a",@progbits
	.sectionflags	@""
	.align	4
.nv.constant0.triton_poi_fused_cat_29:
	.zero		572
